	.headerflags	@"EF_CUDA_TEXMODE_UNIFIED EF_CUDA_64BIT_ADDRESS EF_CUDA_ACCELERATORS EF_CUDA_SM90 EF_CUDA_VIRTUAL_SM(EF_CUDA_SM90)"
	.elftype	@"ET_EXEC"


//--------------------- .nv.info                  --------------------------
	.section	.nv.info,"",@"SHT_CUDA_INFO"
	.align	4


	//----- nvinfo : EIATTR_REGCOUNT
	.align		4
        /*0000*/ 	.byte	0x04, 0x2f
        /*0002*/ 	.short	(.L_1 - .L_0)
	.align		4
.L_0:
        /*0004*/ 	.word	index@(triton_poi_fused_convolution_hardtanh_13)
        /*0008*/ 	.word	0x0000000e


	//----- nvinfo : EIATTR_MIN_STACK_SIZE
	.align		4
.L_1:
        /*000c*/ 	.byte	0x04, 0x12
        /*000e*/ 	.short	(.L_3 - .L_2)
	.align		4
.L_2:
        /*0010*/ 	.word	index@(triton_poi_fused_convolution_hardtanh_13)
        /*0014*/ 	.word	0x00000000


	//----- nvinfo : EIATTR_FRAME_SIZE
	.align		4
.L_3:
        /*0018*/ 	.byte	0x04, 0x11
        /*001a*/ 	.short	(.L_5 - .L_4)
	.align		4
.L_4:
        /*001c*/ 	.word	index@(triton_poi_fused_convolution_hardtanh_13)
        /*0020*/ 	.word	0x00000000


	//----- nvinfo : EIATTR_MIN_STACK_SIZE
	.align		4
.L_5:
        /*0024*/ 	.byte	0x04, 0x12
        /*0026*/ 	.short	(.L_7 - .L_6)
	.align		4
.L_6:
        /*0028*/ 	.word	index@(triton_poi_fused_convolution_hardtanh_13)
        /*002c*/ 	.word	0x00000000
.L_7:


//--------------------- .nv.info.triton_poi_fused_convolution_hardtanh_13 --------------------------
	.section	.nv.info.triton_poi_fused_convolution_hardtanh_13,"",@"SHT_CUDA_INFO"
	.sectionflags	@""
	.align	4


	//----- nvinfo : EIATTR_CUDA_API_VERSION
	.align		4
        /*0000*/ 	.byte	0x04, 0x37
        /*0002*/ 	.short	(.L_9 - .L_8)
.L_8:
        /*0004*/ 	.word	0x0000007c


	//----- nvinfo : EIATTR_KPARAM_INFO
	.align		4
.L_9:
        /*0008*/ 	.byte	0x04, 0x17
        /*000a*/ 	.short	(.L_11 - .L_10)
.L_10:
        /*000c*/ 	.word	0x00000000
        /*0010*/ 	.short	0x0003
        /*0012*/ 	.short	0x0018
        /*0014*/ 	.byte	0x00, 0xf0, 0x11, 0x00


	//----- nvinfo : EIATTR_KPARAM_INFO
	.align		4
.L_11:
        /*0018*/ 	.byte	0x04, 0x17
        /*001a*/ 	.short	(.L_13 - .L_12)
.L_12:
        /*001c*/ 	.word	0x00000000
        /*0020*/ 	.short	0x0002
        /*0022*/ 	.short	0x0010
        /*0024*/ 	.byte	0x00, 0xf4, 0x21, 0x00


	//----- nvinfo : EIATTR_KPARAM_INFO
	.align		4
.L_13:
        /*0028*/ 	.byte	0x04, 0x17
        /*002a*/ 	.short	(.L_15 - .L_14)
.L_14:
        /*002c*/ 	.word	0x00000000
        /*0030*/ 	.short	0x0001
        /*0032*/ 	.short	0x0008
        /*0034*/ 	.byte	0x00, 0xf4, 0x21, 0x00


	//----- nvinfo : EIATTR_KPARAM_INFO
	.align		4
.L_15:
        /*0038*/ 	.byte	0x04, 0x17
        /*003a*/ 	.short	(.L_17 - .L_16)
.L_16:
        /*003c*/ 	.word	0x00000000
        /*0040*/ 	.short	0x0000
        /*0042*/ 	.short	0x0000
        /*0044*/ 	.byte	0x00, 0xf4, 0x21, 0x00


	//----- nvinfo : EIATTR_SPARSE_MMA_MASK
	.align		4
.L_17:
        /*0048*/ 	.byte	0x03, 0x50
        /*004a*/ 	.short	0x0000


	//----- nvinfo : EIATTR_MAXREG_COUNT
	.align		4
        /*004c*/ 	.byte	0x03, 0x1b
        /*004e*/ 	.short	0x00ff


	//----- nvinfo : EIATTR_EXIT_INSTR_OFFSETS
	.align		4
        /*0050*/ 	.byte	0x04, 0x1c
        /*0052*/ 	.short	(.L_19 - .L_18)


	//   ....[0]....
.L_18:
        /*0054*/ 	.word	0x000001c0


	//   ....[1]....
        /*0058*/ 	.word	0x000001e0


	//----- nvinfo : EIATTR_REQNTID
	.align		4
.L_19:
        /*005c*/ 	.byte	0x04, 0x10
        /*005e*/ 	.short	(.L_21 - .L_20)
.L_20:
        /*0060*/ 	.word	0x00000080
        /*0064*/ 	.word	0x00000001
        /*0068*/ 	.word	0x00000001


	//----- nvinfo : EIATTR_CBANK_PARAM_SIZE
	.align		4
.L_21:
        /*006c*/ 	.byte	0x03, 0x19
        /*006e*/ 	.short	0x001c


	//----- nvinfo : EIATTR_PARAM_CBANK
	.align		4
        /*0070*/ 	.byte	0x04, 0x0a
        /*0072*/ 	.short	(.L_23 - .L_22)
	.align		4
.L_22:
        /*0074*/ 	.word	index@(.nv.constant0.triton_poi_fused_convolution_hardtanh_13)
        /*0078*/ 	.short	0x0210
        /*007a*/ 	.short	0x001c


	//----- nvinfo : EIATTR_SW_WAR
	.align		4
.L_23:
        /*007c*/ 	.byte	0x04, 0x36
        /*007e*/ 	.short	(.L_25 - .L_24)
.L_24:
        /*0080*/ 	.word	0x00000008
.L_25:


//--------------------- .nv.callgraph             --------------------------
	.section	.nv.callgraph,"",@"SHT_CUDA_CALLGRAPH"
	.align	4
	.sectionentsize	8
	.align		4
        /*0000*/ 	.word	0x00000000
	.align		4
        /*0004*/ 	.word	0xffffffff
	.align		4
        /*0008*/ 	.word	0x00000000
	.align		4
        /*000c*/ 	.word	0xfffffffe
	.align		4
        /*0010*/ 	.word	0x00000000
	.align		4
        /*0014*/ 	.word	0xfffffffd
	.align		4
        /*0018*/ 	.word	0x00000000
	.align		4
        /*001c*/ 	.word	0xfffffffc


//--------------------- .text.triton_poi_fused_convolution_hardtanh_13 --------------------------
	.section	.text.triton_poi_fused_convolution_hardtanh_13,"ax",@progbits
	.align	128
        .global         triton_poi_fused_convolution_hardtanh_13
        .type           triton_poi_fused_convolution_hardtanh_13,@function
        .size           triton_poi_fused_convolution_hardtanh_13,(.L_x_1 - triton_poi_fused_convolution_hardtanh_13)
        .other          triton_poi_fused_convolution_hardtanh_13,@"STO_CUDA_ENTRY STV_DEFAULT"
triton_poi_fused_convolution_hardtanh_13:
.text.triton_poi_fused_convolution_hardtanh_13:
[----:B------:R-:W0:Y:S02]  /*0000*/  LDC R1, c[0x0][0x28] ;  /* 0x00000a00ff017b82 */ /* 0x000e240000000800 */
[----:B------:R-:W1:Y:S01]  /*0010*/  S2R R0, SR_TID.X ;  /* 0x0000000000007919 */ /* 0x000e620000002100 */
[----:B------:R-:W2:Y:S01]  /*0020*/  LDC.64 R4, c[0x0][0x218] ;  /* 0x00008600ff047b82 */ /* 0x000ea20000000a00 */
[----:B------:R-:W-:Y:S01]  /*0030*/  ULDC.64 UR4, c[0x0][0x208] ;  /* 0x0000820000047ab9 */ /* 0x000fe20000000a00 */
[----:B------:R-:W3:Y:S06]  /*0040*/  S2R R9, SR_CTAID.X ;  /* 0x0000000000097919 */ /* 0x000eec0000002500 */
[----:B------:R-:W4:Y:S01]  /*0050*/  LDC.64 R2, c[0x0][0x210] ;  /* 0x00008400ff027b82 */ /* 0x000f220000000a00 */
[----:B-1----:R-:W-:-:S02]  /*0060*/  LOP3.LUT R0, R0, 0x7f, RZ, 0xc0, !PT ;  /* 0x0000007f00007812 */ /* 0x002fc400078ec0ff */
[----:B---3--:R-:W-:-:S03]  /*0070*/  SHF.R.S32.HI R6, RZ, 0x18, R9 ;  /* 0x00000018ff067819 */ /* 0x008fc60000011409 */
[----:B------:R-:W-:Y:S01]  /*0080*/  IMAD R9, R9, 0x80, R0 ;  /* 0x0000008009097824 */ /* 0x000fe200078e0200 */
[----:B------:R-:W-:-:S03]  /*0090*/  SGXT R0, R6, 0x1 ;  /* 0x000000010600781a */ /* 0x000fc60000000200 */
[C---:B----4-:R-:W-:Y:S01]  /*00a0*/  IMAD.WIDE R2, R9.reuse, 0x4, R2 ;  /* 0x0000000409027825 */ /* 0x050fe200078e0202 */
[----:B------:R-:W-:Y:S02]  /*00b0*/  ISETP.GE.AND P0, PT, R9, 0x3100, PT ;  /* 0x000031000900780c */ /* 0x000fe40003f06270 */
[----:B------:R-:W-:-:S04]  /*00c0*/  LEA.HI R0, R0, R9, RZ, 0x6 ;  /* 0x0000000900007211 */ /* 0x000fc800078f30ff */
[----:B------:R-:W-:-:S05]  /*00d0*/  LOP3.LUT R0, R0, 0xffffffc0, RZ, 0xc0, !PT ;  /* 0xffffffc000007812 */ /* 0x000fca00078ec0ff */
[----:B------:R-:W-:Y:S02]  /*00e0*/  IMAD.IADD R7, R9, 0x1, -R0 ;  /* 0x0000000109077824 */ /* 0x000fe400078e0a00 */
[----:B------:R-:W-:Y:S02]  /*00f0*/  IMAD.MOV.U32 R0, RZ, RZ, RZ ;  /* 0x000000ffff007224 */ /* 0x000fe400078e00ff */
[----:B--2---:R-:W-:-:S04]  /*0100*/  IMAD.WIDE R4, R7, 0x4, R4 ;  /* 0x0000000407047825 */ /* 0x004fc800078e0204 */
[----:B------:R-:W-:Y:S01]  /*0110*/  IMAD.MOV.U32 R7, RZ, RZ, RZ ;  /* 0x000000ffff077224 */ /* 0x000fe200078e00ff */
[----:B------:R-:W2:Y:S05]  /*0120*/  @!P0 LDG.E R0, desc[UR4][R2.64] ;  /* 0x0000000402008981 */ /* 0x000eaa000c1e1900 */
[----:B------:R-:W2:Y:S02]  /*0130*/  @!P0 LDG.E.EL R7, desc[UR4][R4.64] ;  /* 0x0000000404078981 */ /* 0x000ea4000c2e1900 */
[----:B--2---:R-:W-:Y:S02]  /*0140*/  FADD R0, R7, R0 ;  /* 0x0000000007007221 */ /* 0x004fe40000000000 */
[----:B------:R-:W1:Y:S03]  /*0150*/  LDC.64 R6, c[0x0][0x220] ;  /* 0x00008800ff067b82 */ /* 0x000e660000000a00 */
[----:B------:R-:W-:-:S04]  /*0160*/  FSETP.GTU.AND P1, PT, R0, RZ, PT ;  /* 0x000000ff0000720b */ /* 0x000fc80003f2c000 */
[----:B------:R-:W-:-:S04]  /*0170*/  FSEL R11, R0, RZ, P1 ;  /* 0x000000ff000b7208 */ /* 0x000fc80000800000 */
[C---:B------:R-:W-:Y:S02]  /*0180*/  FSETP.GEU.AND P2, PT, R11.reuse, 6, PT ;  /* 0x40c000000b00780b */ /* 0x040fe40003f4e000 */
[----:B------:R-:W-:Y:S01]  /*0190*/  FSETP.NAN.AND P1, PT, R11, R11, PT ;  /* 0x0000000b0b00720b */ /* 0x000fe20003f28000 */
[----:B-1----:R-:W-:-:S10]  /*01a0*/  IMAD.WIDE R6, R9, 0x4, R6 ;  /* 0x0000000409067825 */ /* 0x002fd400078e0206 */
[----:B------:R-:W-:Y:S01]  /*01b0*/  @P2 SEL R11, R11, 0x40c00000, P1 ;  /* 0x40c000000b0b2807 */ /* 0x000fe20000800000 */
[----:B------:R-:W-:Y:S06]  /*01c0*/  @P0 EXIT ;  /* 0x000000000000094d */ /* 0x000fec0003800000 */
[----:B------:R-:W-:Y:S01]  /*01d0*/  STG.E desc[UR4][R6.64], R11 ;  /* 0x0000000b06007986 */ /* 0x000fe2000c101904 */
[----:B------:R-:W-:Y:S05]  /*01e0*/  EXIT ;  /* 0x000000000000794d */ /* 0x000fea0003800000 */
.L_x_0:
[----:B------:R-:W-:-:S00]  /*01f0*/  BRA `(.L_x_0) ;  /* 0xfffffffc00fc7947 */ /* 0x000fc0000383ffff */
[----:B------:R-:W-:-:S00]  /*0200*/  NOP ;  /* 0x0000000000007918 */ /* 0x000fc00000000000 */
[----:B------:R-:W-:-:S00]  /*0210*/  NOP ;  /* 0x0000000000007918 */ /* 0x000fc00000000000 */
[----:B------:R-:W-:-:S00]  /*0220*/  NOP ;  /* 0x0000000000007918 */ /* 0x000fc00000000000 */
[----:B------:R-:W-:-:S00]  /*0230*/  NOP ;  /* 0x0000000000007918 */ /* 0x000fc00000000000 */
[----:B------:R-:W-:-:S00]  /*0240*/  NOP ;  /* 0x0000000000007918 */ /* 0x000fc00000000000 */
[----:B------:R-:W-:-:S00]  /*0250*/  NOP ;  /* 0x0000000000007918 */ /* 0x000fc00000000000 */
[----:B------:R-:W-:-:S00]  /*0260*/  NOP ;  /* 0x0000000000007918 */ /* 0x000fc00000000000 */
[----:B------:R-:W-:-:S00]  /*0270*/  NOP ;  /* 0x0000000000007918 */ /* 0x000fc00000000000 */
.L_x_1:


//--------------------- .nv.constant0.triton_poi_fused_convolution_hardtanh_13 --------------------------
	.section	.nv.constant0.triton_poi_fused_convolution_hardtanh_13,"a",@progbits
	.sectionflags	@""
	.align	4
.nv.constant0.triton_poi_fused_convolution_hardtanh_13:
	.zero		556
